//
// Generated by NVIDIA NVVM Compiler
//
// Compiler Build ID: CL-36424714
// Cuda compilation tools, release 13.0, V13.0.88
// Based on NVVM 20.0.0
//

.version 9.0
.target sm_100
.address_size 64

	// .globl	_Z9transposePiS_ii

.visible .entry _Z9transposePiS_ii(
	.param .u64 .ptr .align 1 _Z9transposePiS_ii_param_0,
	.param .u64 .ptr .align 1 _Z9transposePiS_ii_param_1,
	.param .u32 _Z9transposePiS_ii_param_2,
	.param .u32 _Z9transposePiS_ii_param_3
)
{
	.reg .pred 	%p<4>;
	.reg .b32 	%r<16>;
	.reg .b64 	%rd<9>;

	ld.param.u64 	%rd1, [_Z9transposePiS_ii_param_0];
	ld.param.u64 	%rd2, [_Z9transposePiS_ii_param_1];
	ld.param.u32 	%r3, [_Z9transposePiS_ii_param_2];
	ld.param.u32 	%r5, [_Z9transposePiS_ii_param_3];
	mov.u32 	%r6, %ctaid.x;
	mov.u32 	%r7, %ntid.x;
	mov.u32 	%r8, %tid.x;
	mad.lo.s32 	%r1, %r6, %r7, %r8;
	mov.u32 	%r9, %ctaid.y;
	mov.u32 	%r10, %ntid.y;
	mov.u32 	%r11, %tid.y;
	mad.lo.s32 	%r12, %r9, %r10, %r11;
	setp.ge.s32 	%p1, %r1, %r3;
	setp.ge.s32 	%p2, %r12, %r5;
	or.pred  	%p3, %p1, %p2;
	@%p3 bra 	$L__BB0_2;
	cvta.to.global.u64 	%rd3, %rd1;
	cvta.to.global.u64 	%rd4, %rd2;
	mad.lo.s32 	%r13, %r3, %r12, %r1;
	mad.lo.s32 	%r14, %r5, %r1, %r12;
	mul.wide.s32 	%rd5, %r13, 4;
	add.s64 	%rd6, %rd3, %rd5;
	ld.global.u32 	%r15, [%rd6];
	mul.wide.s32 	%rd7, %r14, 4;
	add.s64 	%rd8, %rd4, %rd7;
	st.global.u32 	[%rd8], %r15;
$L__BB0_2:
	ret;

}


// ===== COMPILED SASS (sm_100) =====

	.target	sm_100

	.elftype	@"ET_EXEC"


//--------------------- .note.nv.tkinfo           --------------------------
	.section	.note.nv.tkinfo,"",@"SHT_NOTE"
	.sectionflags	@"SHF_NOTE_NV_TKINFO"
	.tkinfo
        /*0018*/ 	.word	0x00000002
        /*0030*/ 	.string	""
        /*0030*/ 	.string	"ptxas"
        /*0030*/ 	.string	"Cuda compilation tools, release 13.0, V13.0.88"
        /*0030*/ 	.string	"Build cuda_13.0.r13.0/compiler.36424714_0"
        /*0030*/ 	.string	"-arch sm_100 -m 64 "



//--------------------- .note.nv.cuinfo           --------------------------
	.section	.note.nv.cuinfo,"",@"SHT_NOTE"
	.sectionflags	@"SHF_NOTE_NV_CUINFO"
        /*0018*/ 	.short	0x0002
        /*001a*/ 	.short	0x0064
        /*001c*/ 	.short	0x0082
	.zero		2


//--------------------- .nv.info                  --------------------------
	.section	.nv.info,"",@"SHT_CUDA_INFO"
	.align	4


	//----- nvinfo : EIATTR_REGCOUNT
	.align		4
        /*0000*/ 	.byte	0x04, 0x2f
        /*0002*/ 	.short	(.L_1 - .L_0)
	.align		4
.L_0:
        /*0004*/ 	.word	index@(_Z9transposePiS_ii)
        /*0008*/ 	.word	0x0000000a


	//----- nvinfo : EIATTR_FRAME_SIZE
	.align		4
.L_1:
        /*000c*/ 	.byte	0x04, 0x11
        /*000e*/ 	.short	(.L_3 - .L_2)
	.align		4
.L_2:
        /*0010*/ 	.word	index@(_Z9transposePiS_ii)
        /*0014*/ 	.word	0x00000000


	//----- nvinfo : EIATTR_MIN_STACK_SIZE
	.align		4
.L_3:
        /*0018*/ 	.byte	0x04, 0x12
        /*001a*/ 	.short	(.L_5 - .L_4)
	.align		4
.L_4:
        /*001c*/ 	.word	index@(_Z9transposePiS_ii)
        /*0020*/ 	.word	0x00000000
.L_5:


//--------------------- .nv.compat                --------------------------
	.section	.nv.compat,"",@"SHT_CUDA_COMPAT_INFO"
	.align	4
        /*0000*/ 	.byte	0x02, 0x09, 0x00, 0x00, 0x02, 0x02, 0x01, 0x00, 0x02, 0x05, 0x05, 0x00, 0x03, 0x07, 0x01, 0x01
        /*0010*/ 	.byte	0x02, 0x03, 0x00, 0x00, 0x02, 0x06, 0x01, 0x00, 0x04, 0x0b, 0x08, 0x00, 0x09, 0x00, 0x00, 0x00
        /*0020*/ 	.byte	0x00, 0x00, 0x00, 0x00


//--------------------- .nv.info._Z9transposePiS_ii --------------------------
	.section	.nv.info._Z9transposePiS_ii,"",@"SHT_CUDA_INFO"
	.sectionflags	@""
	.align	4


	//----- nvinfo : EIATTR_CUDA_API_VERSION
	.align		4
        /*0000*/ 	.byte	0x04, 0x37
        /*0002*/ 	.short	(.L_7 - .L_6)
.L_6:
        /*0004*/ 	.word	0x00000082


	//----- nvinfo : EIATTR_KPARAM_INFO
	.align		4
.L_7:
        /*0008*/ 	.byte	0x04, 0x17
        /*000a*/ 	.short	(.L_9 - .L_8)
.L_8:
        /*000c*/ 	.word	0x00000000
        /*0010*/ 	.short	0x0003
        /*0012*/ 	.short	0x0014
        /*0014*/ 	.byte	0x00, 0xf0, 0x11, 0x00


	//----- nvinfo : EIATTR_KPARAM_INFO
	.align		4
.L_9:
        /*0018*/ 	.byte	0x04, 0x17
        /*001a*/ 	.short	(.L_11 - .L_10)
.L_10:
        /*001c*/ 	.word	0x00000000
        /*0020*/ 	.short	0x0002
        /*0022*/ 	.short	0x0010
        /*0024*/ 	.byte	0x00, 0xf0, 0x11, 0x00


	//----- nvinfo : EIATTR_KPARAM_INFO
	.align		4
.L_11:
        /*0028*/ 	.byte	0x04, 0x17
        /*002a*/ 	.short	(.L_13 - .L_12)
.L_12:
        /*002c*/ 	.word	0x00000000
        /*0030*/ 	.short	0x0001
        /*0032*/ 	.short	0x0008
        /*0034*/ 	.byte	0x00, 0xf5, 0x21, 0x00


	//----- nvinfo : EIATTR_KPARAM_INFO
	.align		4
.L_13:
        /*0038*/ 	.byte	0x04, 0x17
        /*003a*/ 	.short	(.L_15 - .L_14)
.L_14:
        /*003c*/ 	.word	0x00000000
        /*0040*/ 	.short	0x0000
        /*0042*/ 	.short	0x0000
        /*0044*/ 	.byte	0x00, 0xf5, 0x21, 0x00


	//----- nvinfo : EIATTR_SPARSE_MMA_MASK
	.align		4
.L_15:
        /*0048*/ 	.byte	0x03, 0x50
        /*004a*/ 	.short	0x0000


	//----- nvinfo : EIATTR_MAXREG_COUNT
	.align		4
        /*004c*/ 	.byte	0x03, 0x1b
        /*004e*/ 	.short	0x00ff


	//----- nvinfo : EIATTR_MERCURY_ISA_VERSION
	.align		4
        /*0050*/ 	.byte	0x03, 0x5f
        /*0052*/ 	.short	0x0101


	//----- nvinfo : EIATTR_VRC_CTA_INIT_COUNT
	.align		4
        /*0054*/ 	.byte	0x02, 0x4a
	.zero		1
	.zero		1


	//----- nvinfo : EIATTR_EXIT_INSTR_OFFSETS
	.align		4
        /*0058*/ 	.byte	0x04, 0x1c
        /*005a*/ 	.short	(.L_17 - .L_16)


	//   ....[0]....
.L_16:
        /*005c*/ 	.word	0x000000c0


	//   ....[1]....
        /*0060*/ 	.word	0x00000160


	//----- nvinfo : EIATTR_CBANK_PARAM_SIZE
	.align		4
.L_17:
        /*0064*/ 	.byte	0x03, 0x19
        /*0066*/ 	.short	0x0018


	//----- nvinfo : EIATTR_PARAM_CBANK
	.align		4
        /*0068*/ 	.byte	0x04, 0x0a
        /*006a*/ 	.short	(.L_19 - .L_18)
	.align		4
.L_18:
        /*006c*/ 	.word	index@(.nv.constant0._Z9transposePiS_ii)
        /*0070*/ 	.short	0x0380
        /*0072*/ 	.short	0x0018


	//----- nvinfo : EIATTR_SW_WAR
	.align		4
.L_19:
        /*0074*/ 	.byte	0x04, 0x36
        /*0076*/ 	.short	(.L_21 - .L_20)
.L_20:
        /*0078*/ 	.word	0x00000008
.L_21:


//--------------------- .nv.callgraph             --------------------------
	.section	.nv.callgraph,"",@"SHT_CUDA_CALLGRAPH"
	.align	4
	.sectionentsize	8
	.align		4
        /*0000*/ 	.word	0x00000000
	.align		4
        /*0004*/ 	.word	0xffffffff
	.align		4
        /*0008*/ 	.word	0x00000000
	.align		4
        /*000c*/ 	.word	0xfffffffe
	.align		4
        /*0010*/ 	.word	0x00000000
	.align		4
        /*0014*/ 	.word	0xfffffffd
	.align		4
        /*0018*/ 	.word	0x00000000
	.align		4
        /*001c*/ 	.word	0xfffffffc


//--------------------- .text._Z9transposePiS_ii  --------------------------
	.section	.text._Z9transposePiS_ii,"ax",@progbits
	.align	128
        .global         _Z9transposePiS_ii
        .type           _Z9transposePiS_ii,@function
        .size           _Z9transposePiS_ii,(.L_x_1 - _Z9transposePiS_ii)
        .other          _Z9transposePiS_ii,@"STO_CUDA_ENTRY STV_DEFAULT"
_Z9transposePiS_ii:
.text._Z9transposePiS_ii:
[----:B------:R-:W-:Y:S01]  /*0000*/  LDC R1, c[0x0][0x37c] ;  /* 0x0000df00ff017b82 */ /* 0x000fe20000000800 */
[----:B------:R-:W0:Y:S07]  /*0010*/  S2R R2, SR_TID.Y ;  /* 0x0000000000027919 */ /* 0x000e2e0000002200 */
[----:B------:R-:W1:Y:S01]  /*0020*/  LDC R0, c[0x0][0x360] ;  /* 0x0000d800ff007b82 */ /* 0x000e620000000800 */
[----:B------:R-:W2:Y:S01]  /*0030*/  LDCU.64 UR6, c[0x0][0x390] ;  /* 0x00007200ff0677ac */ /* 0x000ea20008000a00 */
[----:B------:R-:W1:Y:S06]  /*0040*/  S2R R3, SR_TID.X ;  /* 0x0000000000037919 */ /* 0x000e6c0000002100 */
[----:B------:R-:W0:Y:S08]  /*0050*/  S2UR UR5, SR_CTAID.Y ;  /* 0x00000000000579c3 */ /* 0x000e300000002600 */
[----:B------:R-:W0:Y:S08]  /*0060*/  LDC R7, c[0x0][0x364] ;  /* 0x0000d900ff077b82 */ /* 0x000e300000000800 */
[----:B------:R-:W1:Y:S01]  /*0070*/  S2UR UR4, SR_CTAID.X ;  /* 0x00000000000479c3 */ /* 0x000e620000002500 */
[----:B0-----:R-:W-:-:S05]  /*0080*/  IMAD R7, R7, UR5, R2 ;  /* 0x0000000507077c24 */ /* 0x001fca000f8e0202 */
[----:B--2---:R-:W-:Y:S01]  /*0090*/  ISETP.GE.AND P0, PT, R7, UR7, PT ;  /* 0x0000000707007c0c */ /* 0x004fe2000bf06270 */
[----:B-1----:R-:W-:-:S05]  /*00a0*/  IMAD R0, R0, UR4, R3 ;  /* 0x0000000400007c24 */ /* 0x002fca000f8e0203 */
[----:B------:R-:W-:-:S13]  /*00b0*/  ISETP.GE.OR P0, PT, R0, UR6, P0 ;  /* 0x0000000600007c0c */ /* 0x000fda0008706670 */
[----:B------:R-:W-:Y:S05]  /*00c0*/  @P0 EXIT ;  /* 0x000000000000094d */ /* 0x000fea0003800000 */
[----:B------:R-:W0:Y:S01]  /*00d0*/  LDC.64 R2, c[0x0][0x380] ;  /* 0x0000e000ff027b82 */ /* 0x000e220000000a00 */
[----:B------:R-:W1:Y:S01]  /*00e0*/  LDCU.64 UR4, c[0x0][0x358] ;  /* 0x00006b00ff0477ac */ /* 0x000e620008000a00 */
[----:B------:R-:W-:-:S04]  /*00f0*/  IMAD R5, R7, UR6, R0 ;  /* 0x0000000607057c24 */ /* 0x000fc8000f8e0200 */
[----:B0-----:R-:W-:Y:S02]  /*0100*/  IMAD.WIDE R2, R5, 0x4, R2 ;  /* 0x0000000405027825 */ /* 0x001fe400078e0202 */
[----:B------:R-:W0:Y:S04]  /*0110*/  LDC.64 R4, c[0x0][0x388] ;  /* 0x0000e200ff047b82 */ /* 0x000e280000000a00 */
[----:B-1----:R-:W2:Y:S01]  /*0120*/  LDG.E R3, desc[UR4][R2.64] ;  /* 0x0000000402037981 */ /* 0x002ea2000c1e1900 */
[----:B------:R-:W-:-:S04]  /*0130*/  IMAD R7, R0, UR7, R7 ;  /* 0x0000000700077c24 */ /* 0x000fc8000f8e0207 */
[----:B0-----:R-:W-:-:S05]  /*0140*/  IMAD.WIDE R4, R7, 0x4, R4 ;  /* 0x0000000407047825 */ /* 0x001fca00078e0204 */
[----:B--2---:R-:W-:Y:S01]  /*0150*/  STG.E desc[UR4][R4.64], R3 ;  /* 0x0000000304007986 */ /* 0x004fe2000c101904 */
[----:B------:R-:W-:Y:S05]  /*0160*/  EXIT ;  /* 0x000000000000794d */ /* 0x000fea0003800000 */
.L_x_0:
[----:B------:R-:W-:-:S00]  /*0170*/  BRA `(.L_x_0) ;  /* 0xfffffffc00fc7947 */ /* 0x000fc0000383ffff */
[----:B------:R-:W-:-:S00]  /*0180*/  NOP ;  /* 0x0000000000007918 */ /* 0x000fc00000000000 */
[----:B------:R-:W-:-:S00]  /*0190*/  NOP ;  /* 0x0000000000007918 */ /* 0x000fc00000000000 */
[----:B------:R-:W-:-:S00]  /*01a0*/  NOP ;  /* 0x0000000000007918 */ /* 0x000fc00000000000 */
[----:B------:R-:W-:-:S00]  /*01b0*/  NOP ;  /* 0x0000000000007918 */ /* 0x000fc00000000000 */
[----:B------:R-:W-:-:S00]  /*01c0*/  NOP ;  /* 0x0000000000007918 */ /* 0x000fc00000000000 */
[----:B------:R-:W-:-:S00]  /*01d0*/  NOP ;  /* 0x0000000000007918 */ /* 0x000fc00000000000 */
[----:B------:R-:W-:-:S00]  /*01e0*/  NOP ;  /* 0x0000000000007918 */ /* 0x000fc00000000000 */
[----:B------:R-:W-:-:S00]  /*01f0*/  NOP ;  /* 0x0000000000007918 */ /* 0x000fc00000000000 */
.L_x_1:


//--------------------- .nv.shared.reserved.0     --------------------------
	.section	.nv.shared.reserved.0,"aw",@nobits
	.weak		__nv_reservedSMEM_offset_0_alias
	.size		__nv_reservedSMEM_offset_0_alias, 0, 64
	.other		__nv_reservedSMEM_offset_0_alias,@"STO_CUDA_RESERVED_SHARED STV_DEFAULT"
__nv_reservedSMEM_offset_0_alias:
	.zero		0
	.zero		64


//--------------------- .nv.constant0._Z9transposePiS_ii --------------------------
	.section	.nv.constant0._Z9transposePiS_ii,"a",@progbits
	.sectionflags	@""
	.align	4
.nv.constant0._Z9transposePiS_ii:
	.zero		920


//--------------------- SYMBOLS --------------------------

	.type		.nv.reservedSmem.offset0,@object
	.size		.nv.reservedSmem.offset0,0x4
